//
// Generated by NVIDIA NVVM Compiler
//
// Compiler Build ID: CL-36424714
// Cuda compilation tools, release 13.0, V13.0.88
// Based on NVVM 20.0.0
//

.version 9.0
.target sm_100
.address_size 64

	// .globl	_Z3sumPi

.visible .entry _Z3sumPi(
	.param .u64 .ptr .align 1 _Z3sumPi_param_0
)
{
	.reg .pred 	%p<7>;
	.reg .b32 	%r<25>;
	.reg .b64 	%rd<11>;

	ld.param.u64 	%rd2, [_Z3sumPi_param_0];
	cvta.to.global.u64 	%rd1, %rd2;
	mov.u32 	%r1, %tid.x;
	mov.u32 	%r23, %ntid.x;
	shl.b32 	%r3, %r1, 1;
	add.s32 	%r4, %r3, -2;
	mov.b32 	%r24, 1;
$L__BB0_1:
	setp.ge.u32 	%p1, %r1, %r23;
	@%p1 bra 	$L__BB0_3;
	mul.lo.s32 	%r10, %r3, %r24;
	add.s32 	%r11, %r10, %r24;
	mul.wide.s32 	%rd3, %r11, 4;
	add.s64 	%rd4, %rd1, %rd3;
	ld.global.u32 	%r12, [%rd4];
	mul.wide.s32 	%rd5, %r10, 4;
	add.s64 	%rd6, %rd1, %rd5;
	ld.global.u32 	%r13, [%rd6];
	add.s32 	%r14, %r13, %r12;
	st.global.u32 	[%rd6], %r14;
$L__BB0_3:
	add.s32 	%r15, %r23, -1;
	setp.ne.s32 	%p2, %r1, %r15;
	and.b32  	%r16, %r23, 1;
	setp.eq.b32 	%p3, %r16, 1;
	not.pred 	%p4, %p3;
	or.pred  	%p5, %p2, %p4;
	@%p5 bra 	$L__BB0_5;
	mul.lo.s32 	%r17, %r4, %r24;
	shl.b32 	%r18, %r24, 1;
	add.s32 	%r19, %r17, %r18;
	mul.wide.s32 	%rd7, %r19, 4;
	add.s64 	%rd8, %rd1, %rd7;
	ld.global.u32 	%r20, [%rd8];
	mul.wide.s32 	%rd9, %r17, 4;
	add.s64 	%rd10, %rd1, %rd9;
	ld.global.u32 	%r21, [%rd10];
	add.s32 	%r22, %r21, %r20;
	st.global.u32 	[%rd10], %r22;
$L__BB0_5:
	shl.b32 	%r24, %r24, 1;
	shr.u32 	%r8, %r23, 1;
	bar.sync 	0;
	setp.gt.u32 	%p6, %r23, 1;
	mov.u32 	%r23, %r8;
	@%p6 bra 	$L__BB0_1;
	ret;

}


// ===== COMPILED SASS (sm_100) =====

	.target	sm_100

	.elftype	@"ET_EXEC"


//--------------------- .note.nv.tkinfo           --------------------------
	.section	.note.nv.tkinfo,"",@"SHT_NOTE"
	.sectionflags	@"SHF_NOTE_NV_TKINFO"
	.tkinfo
        /*0018*/ 	.word	0x00000002
        /*0030*/ 	.string	""
        /*0030*/ 	.string	"ptxas"
        /*0030*/ 	.string	"Cuda compilation tools, release 13.0, V13.0.88"
        /*0030*/ 	.string	"Build cuda_13.0.r13.0/compiler.36424714_0"
        /*0030*/ 	.string	"-arch sm_100 -m 64 "



//--------------------- .note.nv.cuinfo           --------------------------
	.section	.note.nv.cuinfo,"",@"SHT_NOTE"
	.sectionflags	@"SHF_NOTE_NV_CUINFO"
        /*0018*/ 	.short	0x0002
        /*001a*/ 	.short	0x0064
        /*001c*/ 	.short	0x0082
	.zero		2


//--------------------- .nv.info                  --------------------------
	.section	.nv.info,"",@"SHT_CUDA_INFO"
	.align	4


	//----- nvinfo : EIATTR_REGCOUNT
	.align		4
        /*0000*/ 	.byte	0x04, 0x2f
        /*0002*/ 	.short	(.L_1 - .L_0)
	.align		4
.L_0:
        /*0004*/ 	.word	index@(_Z3sumPi)
        /*0008*/ 	.word	0x00000012


	//----- nvinfo : EIATTR_FRAME_SIZE
	.align		4
.L_1:
        /*000c*/ 	.byte	0x04, 0x11
        /*000e*/ 	.short	(.L_3 - .L_2)
	.align		4
.L_2:
        /*0010*/ 	.word	index@(_Z3sumPi)
        /*0014*/ 	.word	0x00000000


	//----- nvinfo : EIATTR_MIN_STACK_SIZE
	.align		4
.L_3:
        /*0018*/ 	.byte	0x04, 0x12
        /*001a*/ 	.short	(.L_5 - .L_4)
	.align		4
.L_4:
        /*001c*/ 	.word	index@(_Z3sumPi)
        /*0020*/ 	.word	0x00000000
.L_5:


//--------------------- .nv.compat                --------------------------
	.section	.nv.compat,"",@"SHT_CUDA_COMPAT_INFO"
	.align	4
        /*0000*/ 	.byte	0x02, 0x09, 0x00, 0x00, 0x02, 0x02, 0x01, 0x00, 0x02, 0x05, 0x05, 0x00, 0x03, 0x07, 0x01, 0x01
        /*0010*/ 	.byte	0x02, 0x03, 0x00, 0x00, 0x02, 0x06, 0x01, 0x00, 0x04, 0x0b, 0x08, 0x00, 0x09, 0x00, 0x00, 0x00
        /*0020*/ 	.byte	0x00, 0x00, 0x00, 0x00


//--------------------- .nv.info._Z3sumPi         --------------------------
	.section	.nv.info._Z3sumPi,"",@"SHT_CUDA_INFO"
	.sectionflags	@""
	.align	4


	//----- nvinfo : EIATTR_CUDA_API_VERSION
	.align		4
        /*0000*/ 	.byte	0x04, 0x37
        /*0002*/ 	.short	(.L_7 - .L_6)
.L_6:
        /*0004*/ 	.word	0x00000082


	//----- nvinfo : EIATTR_KPARAM_INFO
	.align		4
.L_7:
        /*0008*/ 	.byte	0x04, 0x17
        /*000a*/ 	.short	(.L_9 - .L_8)
.L_8:
        /*000c*/ 	.word	0x00000000
        /*0010*/ 	.short	0x0000
        /*0012*/ 	.short	0x0000
        /*0014*/ 	.byte	0x00, 0xf5, 0x21, 0x00


	//----- nvinfo : EIATTR_SPARSE_MMA_MASK
	.align		4
.L_9:
        /*0018*/ 	.byte	0x03, 0x50
        /*001a*/ 	.short	0x0000


	//----- nvinfo : EIATTR_MAXREG_COUNT
	.align		4
        /*001c*/ 	.byte	0x03, 0x1b
        /*001e*/ 	.short	0x00ff


	//----- nvinfo : EIATTR_NUM_BARRIERS
	.align		4
        /*0020*/ 	.byte	0x02, 0x4c
        /*0022*/ 	.byte	0x01
	.zero		1


	//----- nvinfo : EIATTR_MERCURY_ISA_VERSION
	.align		4
        /*0024*/ 	.byte	0x03, 0x5f
        /*0026*/ 	.short	0x0101


	//----- nvinfo : EIATTR_VRC_CTA_INIT_COUNT
	.align		4
        /*0028*/ 	.byte	0x02, 0x4a
	.zero		1
	.zero		1


	//----- nvinfo : EIATTR_EXIT_INSTR_OFFSETS
	.align		4
        /*002c*/ 	.byte	0x04, 0x1c
        /*002e*/ 	.short	(.L_11 - .L_10)


	//   ....[0]....
.L_10:
        /*0030*/ 	.word	0x00000270


	//----- nvinfo : EIATTR_CRS_STACK_SIZE
	.align		4
.L_11:
        /*0034*/ 	.byte	0x04, 0x1e
        /*0036*/ 	.short	(.L_13 - .L_12)
.L_12:
        /*0038*/ 	.word	0x00000000


	//----- nvinfo : EIATTR_CBANK_PARAM_SIZE
	.align		4
.L_13:
        /*003c*/ 	.byte	0x03, 0x19
        /*003e*/ 	.short	0x0008


	//----- nvinfo : EIATTR_PARAM_CBANK
	.align		4
        /*0040*/ 	.byte	0x04, 0x0a
        /*0042*/ 	.short	(.L_15 - .L_14)
	.align		4
.L_14:
        /*0044*/ 	.word	index@(.nv.constant0._Z3sumPi)
        /*0048*/ 	.short	0x0380
        /*004a*/ 	.short	0x0008


	//----- nvinfo : EIATTR_SW_WAR
	.align		4
.L_15:
        /*004c*/ 	.byte	0x04, 0x36
        /*004e*/ 	.short	(.L_17 - .L_16)
.L_16:
        /*0050*/ 	.word	0x00000008
.L_17:


//--------------------- .nv.callgraph             --------------------------
	.section	.nv.callgraph,"",@"SHT_CUDA_CALLGRAPH"
	.align	4
	.sectionentsize	8
	.align		4
        /*0000*/ 	.word	0x00000000
	.align		4
        /*0004*/ 	.word	0xffffffff
	.align		4
        /*0008*/ 	.word	0x00000000
	.align		4
        /*000c*/ 	.word	0xfffffffe
	.align		4
        /*0010*/ 	.word	0x00000000
	.align		4
        /*0014*/ 	.word	0xfffffffd
	.align		4
        /*0018*/ 	.word	0x00000000
	.align		4
        /*001c*/ 	.word	0xfffffffc


//--------------------- .text._Z3sumPi            --------------------------
	.section	.text._Z3sumPi,"ax",@progbits
	.align	128
        .global         _Z3sumPi
        .type           _Z3sumPi,@function
        .size           _Z3sumPi,(.L_x_4 - _Z3sumPi)
        .other          _Z3sumPi,@"STO_CUDA_ENTRY STV_DEFAULT"
_Z3sumPi:
.text._Z3sumPi:
[----:B------:R-:W-:Y:S01]  /*0000*/  LDC R1, c[0x0][0x37c] ;  /* 0x0000df00ff017b82 */ /* 0x000fe20000000800 */
[----:B------:R-:W0:Y:S07]  /*0010*/  S2R R0, SR_TID.X ;  /* 0x0000000000007919 */ /* 0x000e2e0000002100 */
[----:B------:R-:W1:Y:S01]  /*0020*/  LDC.64 R2, c[0x0][0x380] ;  /* 0x0000e000ff027b82 */ /* 0x000e620000000a00 */
[----:B------:R-:W2:Y:S01]  /*0030*/  LDCU UR6, c[0x0][0x360] ;  /* 0x00006c00ff0677ac */ /* 0x000ea20008000800 */
[----:B------:R-:W-:Y:S01]  /*0040*/  IMAD.MOV.U32 R8, RZ, RZ, 0x1 ;  /* 0x00000001ff087424 */ /* 0x000fe200078e00ff */
[----:B------:R-:W3:Y:S01]  /*0050*/  LDCU.64 UR4, c[0x0][0x358] ;  /* 0x00006b00ff0477ac */ /* 0x000ee20008000a00 */
[----:B--2---:R-:W-:Y:S01]  /*0060*/  MOV R9, UR6 ;  /* 0x0000000600097c02 */ /* 0x004fe20008000f00 */
[----:B0-----:R-:W-:-:S04]  /*0070*/  IMAD.SHL.U32 R6, R0, 0x2, RZ ;  /* 0x0000000200067824 */ /* 0x001fc800078e00ff */
[----:B---3--:R-:W-:-:S07]  /*0080*/  VIADD R7, R6, 0xfffffffe ;  /* 0xfffffffe06077836 */ /* 0x008fce0000000000 */
.L_x_2:
[----:B------:R-:W-:-:S13]  /*0090*/  ISETP.GE.U32.AND P1, PT, R0, R9, PT ;  /* 0x000000090000720c */ /* 0x000fda0003f26070 */
[----:B0-2---:R-:W0:Y:S01]  /*00a0*/  @!P1 LDC.64 R10, c[0x0][0x380] ;  /* 0x0000e000ff0a9b82 */ /* 0x005e220000000a00 */
[----:B------:R-:W-:-:S05]  /*00b0*/  @!P1 IMAD R5, R6, R8, RZ ;  /* 0x0000000806059224 */ /* 0x000fca00078e02ff */
[C---:B------:R-:W-:Y:S01]  /*00c0*/  @!P1 IADD3 R13, PT, PT, R5.reuse, R8, RZ ;  /* 0x00000008050d9210 */ /* 0x040fe20007ffe0ff */
[----:B0-----:R-:W-:-:S04]  /*00d0*/  @!P1 IMAD.WIDE R4, R5, 0x4, R10 ;  /* 0x0000000405049825 */ /* 0x001fc800078e020a */
[----:B------:R-:W-:Y:S02]  /*00e0*/  @!P1 IMAD.WIDE R10, R13, 0x4, R10 ;  /* 0x000000040d0a9825 */ /* 0x000fe400078e020a */
[----:B------:R-:W2:Y:S04]  /*00f0*/  @!P1 LDG.E R13, desc[UR4][R4.64] ;  /* 0x00000004040d9981 */ /* 0x000ea8000c1e1900 */
[----:B------:R-:W2:Y:S01]  /*0100*/  @!P1 LDG.E R10, desc[UR4][R10.64] ;  /* 0x000000040a0a9981 */ /* 0x000ea2000c1e1900 */
[C---:B------:R-:W-:Y:S01]  /*0110*/  LOP3.LUT R12, R9.reuse, 0x1, RZ, 0xc0, !PT ;  /* 0x00000001090c7812 */ /* 0x040fe200078ec0ff */
[----:B------:R-:W-:Y:S01]  /*0120*/  VIADD R15, R9, 0xffffffff ;  /* 0xffffffff090f7836 */ /* 0x000fe20000000000 */
[----:B------:R-:W-:Y:S02]  /*0130*/  BSSY.RECONVERGENT B0, `(.L_x_0) ;  /* 0x000000e000007945 */ /* 0x000fe40003800200 */
[----:B------:R-:W-:-:S04]  /*0140*/  ISETP.NE.U32.AND P0, PT, R12, 0x1, PT ;  /* 0x000000010c00780c */ /* 0x000fc80003f05070 */
[----:B------:R-:W-:Y:S02]  /*0150*/  ISETP.NE.OR P0, PT, R0, R15, P0 ;  /* 0x0000000f0000720c */ /* 0x000fe40000705670 */
[----:B--2---:R-:W-:-:S05]  /*0160*/  @!P1 IADD3 R13, PT, PT, R10, R13, RZ ;  /* 0x0000000d0a0d9210 */ /* 0x004fca0007ffe0ff */
[----:B------:R0:W-:Y:S06]  /*0170*/  @!P1 STG.E desc[UR4][R4.64], R13 ;  /* 0x0000000d04009986 */ /* 0x0001ec000c101904 */
[----:B------:R-:W-:Y:S05]  /*0180*/  @P0 BRA `(.L_x_1) ;  /* 0x0000000000200947 */ /* 0x000fea0003800000 */
[----:B------:R-:W-:-:S04]  /*0190*/  IMAD R11, R7, R8, RZ ;  /* 0x00000008070b7224 */ /* 0x000fc800078e02ff */
[----:B0-----:R-:W-:Y:S02]  /*01a0*/  IMAD R5, R8, 0x2, R11 ;  /* 0x0000000208057824 */ /* 0x001fe400078e020b */
[----:B-1----:R-:W-:-:S04]  /*01b0*/  IMAD.WIDE R10, R11, 0x4, R2 ;  /* 0x000000040b0a7825 */ /* 0x002fc800078e0202 */
[----:B------:R-:W-:Y:S01]  /*01c0*/  IMAD.WIDE R4, R5, 0x4, R2 ;  /* 0x0000000405047825 */ /* 0x000fe200078e0202 */
[----:B------:R-:W2:Y:S05]  /*01d0*/  LDG.E R13, desc[UR4][R10.64] ;  /* 0x000000040a0d7981 */ /* 0x000eaa000c1e1900 */
[----:B------:R-:W2:Y:S02]  /*01e0*/  LDG.E R4, desc[UR4][R4.64] ;  /* 0x0000000404047981 */ /* 0x000ea4000c1e1900 */
[----:B--2---:R-:W-:-:S05]  /*01f0*/  IADD3 R13, PT, PT, R4, R13, RZ ;  /* 0x0000000d040d7210 */ /* 0x004fca0007ffe0ff */
[----:B------:R2:W-:Y:S02]  /*0200*/  STG.E desc[UR4][R10.64], R13 ;  /* 0x0000000d0a007986 */ /* 0x0005e4000c101904 */
.L_x_1:
[----:B------:R-:W-:Y:S05]  /*0210*/  BSYNC.RECONVERGENT B0 ;  /* 0x0000000000007941 */ /* 0x000fea0003800200 */
.L_x_0:
[----:B------:R-:W-:Y:S01]  /*0220*/  BAR.SYNC.DEFER_BLOCKING 0x0 ;  /* 0x0000000000007b1d */ /* 0x000fe20000010000 */
[----:B------:R-:W-:Y:S02]  /*0230*/  ISETP.GT.U32.AND P0, PT, R9, 0x1, PT ;  /* 0x000000010900780c */ /* 0x000fe40003f04070 */
[----:B------:R-:W-:Y:S02]  /*0240*/  SHF.R.U32.HI R9, RZ, 0x1, R9 ;  /* 0x00000001ff097819 */ /* 0x000fe40000011609 */
[----:B------:R-:W-:-:S09]  /*0250*/  SHF.L.U32 R8, R8, 0x1, RZ ;  /* 0x0000000108087819 */ /* 0x000fd200000006ff */
[----:B------:R-:W-:Y:S05]  /*0260*/  @P0 BRA `(.L_x_2) ;  /* 0xfffffffc00880947 */ /* 0x000fea000383ffff */
[----:B------:R-:W-:Y:S05]  /*0270*/  EXIT ;  /* 0x000000000000794d */ /* 0x000fea0003800000 */
.L_x_3:
[----:B------:R-:W-:-:S00]  /*0280*/  BRA `(.L_x_3) ;  /* 0xfffffffc00fc7947 */ /* 0x000fc0000383ffff */
[----:B------:R-:W-:-:S00]  /*0290*/  NOP ;  /* 0x0000000000007918 */ /* 0x000fc00000000000 */
        /* <DEDUP_REMOVED lines=14> */
.L_x_4:


//--------------------- .nv.shared.reserved.0     --------------------------
	.section	.nv.shared.reserved.0,"aw",@nobits
	.weak		__nv_reservedSMEM_offset_0_alias
	.size		__nv_reservedSMEM_offset_0_alias, 0, 64
	.other		__nv_reservedSMEM_offset_0_alias,@"STO_CUDA_RESERVED_SHARED STV_DEFAULT"
__nv_reservedSMEM_offset_0_alias:
	.zero		0
	.zero		64


//--------------------- .nv.constant0._Z3sumPi    --------------------------
	.section	.nv.constant0._Z3sumPi,"a",@progbits
	.sectionflags	@""
	.align	4
.nv.constant0._Z3sumPi:
	.zero		904


//--------------------- SYMBOLS --------------------------

	.type		.nv.reservedSmem.offset0,@object
	.size		.nv.reservedSmem.offset0,0x4
